	.headerflags	@"EF_CUDA_TEXMODE_UNIFIED EF_CUDA_64BIT_ADDRESS EF_CUDA_ACCELERATORS EF_CUDA_SM90 EF_CUDA_VIRTUAL_SM(EF_CUDA_SM90)"
	.elftype	@"ET_EXEC"


//--------------------- .nv.info                  --------------------------
	.section	.nv.info,"",@"SHT_CUDA_INFO"
	.align	4


	//----- nvinfo : EIATTR_REGCOUNT
	.align		4
        /*0000*/ 	.byte	0x04, 0x2f
        /*0002*/ 	.short	(.L_1 - .L_0)
	.align		4
.L_0:
        /*0004*/ 	.word	index@(triton_poi_fused_relu_10)
        /*0008*/ 	.word	0x00000008


	//----- nvinfo : EIATTR_MIN_STACK_SIZE
	.align		4
.L_1:
        /*000c*/ 	.byte	0x04, 0x12
        /*000e*/ 	.short	(.L_3 - .L_2)
	.align		4
.L_2:
        /*0010*/ 	.word	index@(triton_poi_fused_relu_10)
        /*0014*/ 	.word	0x00000000


	//----- nvinfo : EIATTR_FRAME_SIZE
	.align		4
.L_3:
        /*0018*/ 	.byte	0x04, 0x11
        /*001a*/ 	.short	(.L_5 - .L_4)
	.align		4
.L_4:
        /*001c*/ 	.word	index@(triton_poi_fused_relu_10)
        /*0020*/ 	.word	0x00000000


	//----- nvinfo : EIATTR_MIN_STACK_SIZE
	.align		4
.L_5:
        /*0024*/ 	.byte	0x04, 0x12
        /*0026*/ 	.short	(.L_7 - .L_6)
	.align		4
.L_6:
        /*0028*/ 	.word	index@(triton_poi_fused_relu_10)
        /*002c*/ 	.word	0x00000000
.L_7:


//--------------------- .nv.info.triton_poi_fused_relu_10 --------------------------
	.section	.nv.info.triton_poi_fused_relu_10,"",@"SHT_CUDA_INFO"
	.sectionflags	@""
	.align	4


	//----- nvinfo : EIATTR_CUDA_API_VERSION
	.align		4
        /*0000*/ 	.byte	0x04, 0x37
        /*0002*/ 	.short	(.L_9 - .L_8)
.L_8:
        /*0004*/ 	.word	0x0000007c


	//----- nvinfo : EIATTR_KPARAM_INFO
	.align		4
.L_9:
        /*0008*/ 	.byte	0x04, 0x17
        /*000a*/ 	.short	(.L_11 - .L_10)
.L_10:
        /*000c*/ 	.word	0x00000000
        /*0010*/ 	.short	0x0001
        /*0012*/ 	.short	0x0008
        /*0014*/ 	.byte	0x00, 0xf0, 0x11, 0x00


	//----- nvinfo : EIATTR_KPARAM_INFO
	.align		4
.L_11:
        /*0018*/ 	.byte	0x04, 0x17
        /*001a*/ 	.short	(.L_13 - .L_12)
.L_12:
        /*001c*/ 	.word	0x00000000
        /*0020*/ 	.short	0x0000
        /*0022*/ 	.short	0x0000
        /*0024*/ 	.byte	0x00, 0xf4, 0x21, 0x00


	//----- nvinfo : EIATTR_SPARSE_MMA_MASK
	.align		4
.L_13:
        /*0028*/ 	.byte	0x03, 0x50
        /*002a*/ 	.short	0x0000


	//----- nvinfo : EIATTR_MAXREG_COUNT
	.align		4
        /*002c*/ 	.byte	0x03, 0x1b
        /*002e*/ 	.short	0x00ff


	//----- nvinfo : EIATTR_EXIT_INSTR_OFFSETS
	.align		4
        /*0030*/ 	.byte	0x04, 0x1c
        /*0032*/ 	.short	(.L_15 - .L_14)


	//   ....[0]....
.L_14:
        /*0034*/ 	.word	0x00000130


	//   ....[1]....
        /*0038*/ 	.word	0x00000150


	//----- nvinfo : EIATTR_REQNTID
	.align		4
.L_15:
        /*003c*/ 	.byte	0x04, 0x10
        /*003e*/ 	.short	(.L_17 - .L_16)
.L_16:
        /*0040*/ 	.word	0x00000080
        /*0044*/ 	.word	0x00000001
        /*0048*/ 	.word	0x00000001


	//----- nvinfo : EIATTR_CRS_STACK_SIZE
	.align		4
.L_17:
        /*004c*/ 	.byte	0x04, 0x1e
        /*004e*/ 	.short	(.L_19 - .L_18)
.L_18:
        /*0050*/ 	.word	0x00000000


	//----- nvinfo : EIATTR_CBANK_PARAM_SIZE
	.align		4
.L_19:
        /*0054*/ 	.byte	0x03, 0x19
        /*0056*/ 	.short	0x000c


	//----- nvinfo : EIATTR_PARAM_CBANK
	.align		4
        /*0058*/ 	.byte	0x04, 0x0a
        /*005a*/ 	.short	(.L_21 - .L_20)
	.align		4
.L_20:
        /*005c*/ 	.word	index@(.nv.constant0.triton_poi_fused_relu_10)
        /*0060*/ 	.short	0x0210
        /*0062*/ 	.short	0x000c


	//----- nvinfo : EIATTR_SW_WAR
	.align		4
.L_21:
        /*0064*/ 	.byte	0x04, 0x36
        /*0066*/ 	.short	(.L_23 - .L_22)
.L_22:
        /*0068*/ 	.word	0x00000008
.L_23:


//--------------------- .nv.callgraph             --------------------------
	.section	.nv.callgraph,"",@"SHT_CUDA_CALLGRAPH"
	.align	4
	.sectionentsize	8
	.align		4
        /*0000*/ 	.word	0x00000000
	.align		4
        /*0004*/ 	.word	0xffffffff
	.align		4
        /*0008*/ 	.word	0x00000000
	.align		4
        /*000c*/ 	.word	0xfffffffe
	.align		4
        /*0010*/ 	.word	0x00000000
	.align		4
        /*0014*/ 	.word	0xfffffffd
	.align		4
        /*0018*/ 	.word	0x00000000
	.align		4
        /*001c*/ 	.word	0xfffffffc


//--------------------- .text.triton_poi_fused_relu_10 --------------------------
	.section	.text.triton_poi_fused_relu_10,"ax",@progbits
	.align	128
        .global         triton_poi_fused_relu_10
        .type           triton_poi_fused_relu_10,@function
        .size           triton_poi_fused_relu_10,(.L_x_3 - triton_poi_fused_relu_10)
        .other          triton_poi_fused_relu_10,@"STO_CUDA_ENTRY STV_DEFAULT"
triton_poi_fused_relu_10:
.text.triton_poi_fused_relu_10:
[----:B------:R-:W0:Y:S02]  /*0000*/  LDC R1, c[0x0][0x28] ;  /* 0x00000a00ff017b82 */ /* 0x000e240000000800 */
[----:B------:R-:W1:Y:S01]  /*0010*/  S2R R0, SR_TID.X ;  /* 0x0000000000007919 */ /* 0x000e620000002100 */
[----:B------:R-:W2:Y:S01]  /*0020*/  LDC.64 R2, c[0x0][0x210] ;  /* 0x00008400ff027b82 */ /* 0x000ea20000000a00 */
[----:B------:R-:W-:Y:S01]  /*0030*/  ULDC.64 UR4, c[0x0][0x208] ;  /* 0x0000820000047ab9 */ /* 0x000fe20000000a00 */
[----:B------:R-:W-:Y:S01]  /*0040*/  BSSY B0, `(.L_x_0) ;  /* 0x000000a000007945 */ /* 0x000fe20003800000 */
[----:B------:R-:W3:Y:S01]  /*0050*/  S2R R5, SR_CTAID.X ;  /* 0x0000000000057919 */ /* 0x000ee20000002500 */
[----:B-1----:R-:W-:-:S05]  /*0060*/  IMAD.SHL.U32 R0, R0, 0x2, RZ ;  /* 0x0000000200007824 */ /* 0x002fca00078e00ff */
[----:B------:R-:W-:-:S05]  /*0070*/  LOP3.LUT R0, R0, 0xfe, RZ, 0xc0, !PT ;  /* 0x000000fe00007812 */ /* 0x000fca00078ec0ff */
[----:B---3--:R-:W-:-:S04]  /*0080*/  IMAD R5, R5, 0x100, R0 ;  /* 0x0000010005057824 */ /* 0x008fc800078e0200 */
[C---:B--2---:R-:W-:Y:S01]  /*0090*/  IMAD.WIDE R2, R5.reuse, 0x4, R2 ;  /* 0x0000000405027825 */ /* 0x044fe200078e0202 */
[----:B------:R-:W-:Y:S02]  /*00a0*/  ISETP.GE.AND P2, PT, R5, 0x800, PT ;  /* 0x000008000500780c */ /* 0x000fe40003f46270 */
[----:B------:R-:W-:-:S11]  /*00b0*/  CS2R R4, SRZ ;  /* 0x0000000000047805 */ /* 0x000fd6000001ff00 */
[----:B------:R-:W-:Y:S05]  /*00c0*/  @P2 BRA `(.L_x_1) ;  /* 0x0000000000042947 */ /* 0x000fea0003800000 */
[----:B------:R1:W5:Y:S02]  /*00d0*/  LDG.E.64 R4, desc[UR4][R2.64] ;  /* 0x0000000402047981 */ /* 0x000364000c1e1b00 */
.L_x_1:
[----:B------:R-:W-:Y:S05]  /*00e0*/  BSYNC B0 ;  /* 0x0000000000007941 */ /* 0x000fea0003800000 */
.L_x_0:
[C---:B-----5:R-:W-:Y:S02]  /*00f0*/  FSETP.GEU.AND P0, PT, R4.reuse, RZ, PT ;  /* 0x000000ff0400720b */ /* 0x060fe40003f0e000 */
[C---:B------:R-:W-:Y:S02]  /*0100*/  FSETP.GEU.AND P1, PT, R5.reuse, RZ, PT ;  /* 0x000000ff0500720b */ /* 0x040fe40003f2e000 */
[----:B------:R-:W-:Y:S02]  /*0110*/  FSEL R4, R4, RZ, P0 ;  /* 0x000000ff04047208 */ /* 0x000fe40000000000 */
[----:B------:R-:W-:Y:S01]  /*0120*/  FSEL R5, R5, RZ, P1 ;  /* 0x000000ff05057208 */ /* 0x000fe20000800000 */
[----:B------:R-:W-:Y:S08]  /*0130*/  @P2 EXIT ;  /* 0x000000000000294d */ /* 0x000ff00003800000 */
[----:B------:R-:W-:Y:S01]  /*0140*/  STG.E.64 desc[UR4][R2.64], R4 ;  /* 0x0000000402007986 */ /* 0x000fe2000c101b04 */
[----:B------:R-:W-:Y:S05]  /*0150*/  EXIT ;  /* 0x000000000000794d */ /* 0x000fea0003800000 */
.L_x_2:
[----:B------:R-:W-:-:S00]  /*0160*/  BRA `(.L_x_2) ;  /* 0xfffffffc00fc7947 */ /* 0x000fc0000383ffff */
[----:B------:R-:W-:-:S00]  /*0170*/  NOP ;  /* 0x0000000000007918 */ /* 0x000fc00000000000 */
        /* <DEDUP_REMOVED lines=8> */
.L_x_3:


//--------------------- .nv.constant0.triton_poi_fused_relu_10 --------------------------
	.section	.nv.constant0.triton_poi_fused_relu_10,"a",@progbits
	.sectionflags	@""
	.align	4
.nv.constant0.triton_poi_fused_relu_10:
	.zero		540
